//
// Generated by NVIDIA NVVM Compiler
//
// Compiler Build ID: CL-36424714
// Cuda compilation tools, release 13.0, V13.0.88
// Based on NVVM 20.0.0
//

.version 9.0
.target sm_100
.address_size 64

	// .globl	_Z7reduce6ILj1024EEvPiS0_x
.extern .shared .align 16 .b8 sdata[];

.visible .entry _Z7reduce6ILj1024EEvPiS0_x(
	.param .u64 .ptr .align 1 _Z7reduce6ILj1024EEvPiS0_x_param_0,
	.param .u64 .ptr .align 1 _Z7reduce6ILj1024EEvPiS0_x_param_1,
	.param .u64 _Z7reduce6ILj1024EEvPiS0_x_param_2
)
{
	.reg .pred 	%p<9>;
	.reg .b32 	%r<49>;
	.reg .b64 	%rd<15>;

	ld.param.u64 	%rd6, [_Z7reduce6ILj1024EEvPiS0_x_param_0];
	ld.param.u64 	%rd7, [_Z7reduce6ILj1024EEvPiS0_x_param_1];
	ld.param.u64 	%rd8, [_Z7reduce6ILj1024EEvPiS0_x_param_2];
	mov.u32 	%r1, %tid.x;
	mov.u32 	%r2, %ctaid.x;
	shl.b32 	%r6, %r2, 11;
	or.b32  	%r7, %r6, %r1;
	cvt.u64.u32 	%rd14, %r7;
	shl.b32 	%r8, %r1, 2;
	mov.u32 	%r9, sdata;
	add.s32 	%r3, %r9, %r8;
	mov.b32 	%r10, 0;
	st.shared.u32 	[%r3], %r10;
	setp.le.u64 	%p1, %rd8, %rd14;
	@%p1 bra 	$L__BB0_4;
	mov.u32 	%r12, %nctaid.x;
	shl.b32 	%r13, %r12, 11;
	cvt.u64.u32 	%rd2, %r13;
	cvta.to.global.u64 	%rd3, %rd6;
	mov.b32 	%r48, 0;
$L__BB0_2:
	shl.b64 	%rd9, %rd14, 2;
	add.s64 	%rd10, %rd3, %rd9;
	ld.global.u32 	%r14, [%rd10];
	ld.global.u32 	%r15, [%rd10+4096];
	add.s32 	%r16, %r15, %r14;
	add.s32 	%r48, %r16, %r48;
	add.s64 	%rd14, %rd14, %rd2;
	setp.lt.u64 	%p2, %rd14, %rd8;
	@%p2 bra 	$L__BB0_2;
	st.shared.u32 	[%r3], %r48;
$L__BB0_4:
	bar.sync 	0;
	setp.gt.u32 	%p3, %r1, 511;
	@%p3 bra 	$L__BB0_6;
	ld.shared.u32 	%r17, [%r3+2048];
	ld.shared.u32 	%r18, [%r3];
	add.s32 	%r19, %r18, %r17;
	st.shared.u32 	[%r3], %r19;
$L__BB0_6:
	bar.sync 	0;
	setp.gt.u32 	%p4, %r1, 255;
	@%p4 bra 	$L__BB0_8;
	ld.shared.u32 	%r20, [%r3+1024];
	ld.shared.u32 	%r21, [%r3];
	add.s32 	%r22, %r21, %r20;
	st.shared.u32 	[%r3], %r22;
$L__BB0_8:
	bar.sync 	0;
	setp.gt.u32 	%p5, %r1, 127;
	@%p5 bra 	$L__BB0_10;
	ld.shared.u32 	%r23, [%r3+512];
	ld.shared.u32 	%r24, [%r3];
	add.s32 	%r25, %r24, %r23;
	st.shared.u32 	[%r3], %r25;
$L__BB0_10:
	bar.sync 	0;
	setp.gt.u32 	%p6, %r1, 63;
	@%p6 bra 	$L__BB0_12;
	ld.shared.u32 	%r26, [%r3+256];
	ld.shared.u32 	%r27, [%r3];
	add.s32 	%r28, %r27, %r26;
	st.shared.u32 	[%r3], %r28;
$L__BB0_12:
	bar.sync 	0;
	setp.gt.u32 	%p7, %r1, 31;
	@%p7 bra 	$L__BB0_15;
	ld.volatile.shared.u32 	%r29, [%r3+128];
	ld.volatile.shared.u32 	%r30, [%r3];
	add.s32 	%r31, %r30, %r29;
	st.volatile.shared.u32 	[%r3], %r31;
	ld.volatile.shared.u32 	%r32, [%r3+64];
	ld.volatile.shared.u32 	%r33, [%r3];
	add.s32 	%r34, %r33, %r32;
	st.volatile.shared.u32 	[%r3], %r34;
	ld.volatile.shared.u32 	%r35, [%r3+32];
	ld.volatile.shared.u32 	%r36, [%r3];
	add.s32 	%r37, %r36, %r35;
	st.volatile.shared.u32 	[%r3], %r37;
	ld.volatile.shared.u32 	%r38, [%r3+16];
	ld.volatile.shared.u32 	%r39, [%r3];
	add.s32 	%r40, %r39, %r38;
	st.volatile.shared.u32 	[%r3], %r40;
	ld.volatile.shared.u32 	%r41, [%r3+8];
	ld.volatile.shared.u32 	%r42, [%r3];
	add.s32 	%r43, %r42, %r41;
	st.volatile.shared.u32 	[%r3], %r43;
	ld.volatile.shared.u32 	%r44, [%r3+4];
	ld.volatile.shared.u32 	%r45, [%r3];
	add.s32 	%r46, %r45, %r44;
	st.volatile.shared.u32 	[%r3], %r46;
	setp.ne.s32 	%p8, %r1, 0;
	@%p8 bra 	$L__BB0_15;
	ld.shared.u32 	%r47, [sdata];
	cvta.to.global.u64 	%rd11, %rd7;
	mul.wide.u32 	%rd12, %r2, 4;
	add.s64 	%rd13, %rd11, %rd12;
	st.global.u32 	[%rd13], %r47;
$L__BB0_15:
	ret;

}
	// .globl	_Z7reduce6ILj512EEvPiS0_x
.visible .entry _Z7reduce6ILj512EEvPiS0_x(
	.param .u64 .ptr .align 1 _Z7reduce6ILj512EEvPiS0_x_param_0,
	.param .u64 .ptr .align 1 _Z7reduce6ILj512EEvPiS0_x_param_1,
	.param .u64 _Z7reduce6ILj512EEvPiS0_x_param_2
)
{
	.reg .pred 	%p<8>;
	.reg .b32 	%r<46>;
	.reg .b64 	%rd<15>;

	ld.param.u64 	%rd6, [_Z7reduce6ILj512EEvPiS0_x_param_0];
	ld.param.u64 	%rd7, [_Z7reduce6ILj512EEvPiS0_x_param_1];
	ld.param.u64 	%rd8, [_Z7reduce6ILj512EEvPiS0_x_param_2];
	mov.u32 	%r1, %tid.x;
	mov.u32 	%r2, %ctaid.x;
	shl.b32 	%r6, %r2, 10;
	or.b32  	%r7, %r6, %r1;
	cvt.u64.u32 	%rd14, %r7;
	shl.b32 	%r8, %r1, 2;
	mov.u32 	%r9, sdata;
	add.s32 	%r3, %r9, %r8;
	mov.b32 	%r10, 0;
	st.shared.u32 	[%r3], %r10;
	setp.le.u64 	%p1, %rd8, %rd14;
	@%p1 bra 	$L__BB1_4;
	mov.u32 	%r12, %nctaid.x;
	shl.b32 	%r13, %r12, 10;
	cvt.u64.u32 	%rd2, %r13;
	cvta.to.global.u64 	%rd3, %rd6;
	mov.b32 	%r45, 0;
$L__BB1_2:
	shl.b64 	%rd9, %rd14, 2;
	add.s64 	%rd10, %rd3, %rd9;
	ld.global.u32 	%r14, [%rd10];
	ld.global.u32 	%r15, [%rd10+2048];
	add.s32 	%r16, %r15, %r14;
	add.s32 	%r45, %r16, %r45;
	add.s64 	%rd14, %rd14, %rd2;
	setp.lt.u64 	%p2, %rd14, %rd8;
	@%p2 bra 	$L__BB1_2;
	st.shared.u32 	[%r3], %r45;
$L__BB1_4:
	bar.sync 	0;
	setp.gt.u32 	%p3, %r1, 255;
	@%p3 bra 	$L__BB1_6;
	ld.shared.u32 	%r17, [%r3+1024];
	ld.shared.u32 	%r18, [%r3];
	add.s32 	%r19, %r18, %r17;
	st.shared.u32 	[%r3], %r19;
$L__BB1_6:
	bar.sync 	0;
	setp.gt.u32 	%p4, %r1, 127;
	@%p4 bra 	$L__BB1_8;
	ld.shared.u32 	%r20, [%r3+512];
	ld.shared.u32 	%r21, [%r3];
	add.s32 	%r22, %r21, %r20;
	st.shared.u32 	[%r3], %r22;
$L__BB1_8:
	bar.sync 	0;
	setp.gt.u32 	%p5, %r1, 63;
	@%p5 bra 	$L__BB1_10;
	ld.shared.u32 	%r23, [%r3+256];
	ld.shared.u32 	%r24, [%r3];
	add.s32 	%r25, %r24, %r23;
	st.shared.u32 	[%r3], %r25;
$L__BB1_10:
	bar.sync 	0;
	setp.gt.u32 	%p6, %r1, 31;
	@%p6 bra 	$L__BB1_13;
	ld.volatile.shared.u32 	%r26, [%r3+128];
	ld.volatile.shared.u32 	%r27, [%r3];
	add.s32 	%r28, %r27, %r26;
	st.volatile.shared.u32 	[%r3], %r28;
	ld.volatile.shared.u32 	%r29, [%r3+64];
	ld.volatile.shared.u32 	%r30, [%r3];
	add.s32 	%r31, %r30, %r29;
	st.volatile.shared.u32 	[%r3], %r31;
	ld.volatile.shared.u32 	%r32, [%r3+32];
	ld.volatile.shared.u32 	%r33, [%r3];
	add.s32 	%r34, %r33, %r32;
	st.volatile.shared.u32 	[%r3], %r34;
	ld.volatile.shared.u32 	%r35, [%r3+16];
	ld.volatile.shared.u32 	%r36, [%r3];
	add.s32 	%r37, %r36, %r35;
	st.volatile.shared.u32 	[%r3], %r37;
	ld.volatile.shared.u32 	%r38, [%r3+8];
	ld.volatile.shared.u32 	%r39, [%r3];
	add.s32 	%r40, %r39, %r38;
	st.volatile.shared.u32 	[%r3], %r40;
	ld.volatile.shared.u32 	%r41, [%r3+4];
	ld.volatile.shared.u32 	%r42, [%r3];
	add.s32 	%r43, %r42, %r41;
	st.volatile.shared.u32 	[%r3], %r43;
	setp.ne.s32 	%p7, %r1, 0;
	@%p7 bra 	$L__BB1_13;
	ld.shared.u32 	%r44, [sdata];
	cvta.to.global.u64 	%rd11, %rd7;
	mul.wide.u32 	%rd12, %r2, 4;
	add.s64 	%rd13, %rd11, %rd12;
	st.global.u32 	[%rd13], %r44;
$L__BB1_13:
	ret;

}
	// .globl	_Z7reduce6ILj256EEvPiS0_x
.visible .entry _Z7reduce6ILj256EEvPiS0_x(
	.param .u64 .ptr .align 1 _Z7reduce6ILj256EEvPiS0_x_param_0,
	.param .u64 .ptr .align 1 _Z7reduce6ILj256EEvPiS0_x_param_1,
	.param .u64 _Z7reduce6ILj256EEvPiS0_x_param_2
)
{
	.reg .pred 	%p<7>;
	.reg .b32 	%r<43>;
	.reg .b64 	%rd<15>;

	ld.param.u64 	%rd6, [_Z7reduce6ILj256EEvPiS0_x_param_0];
	ld.param.u64 	%rd7, [_Z7reduce6ILj256EEvPiS0_x_param_1];
	ld.param.u64 	%rd8, [_Z7reduce6ILj256EEvPiS0_x_param_2];
	mov.u32 	%r1, %tid.x;
	mov.u32 	%r2, %ctaid.x;
	shl.b32 	%r6, %r2, 9;
	add.s32 	%r7, %r6, %r1;
	cvt.u64.u32 	%rd14, %r7;
	shl.b32 	%r8, %r1, 2;
	mov.u32 	%r9, sdata;
	add.s32 	%r3, %r9, %r8;
	mov.b32 	%r10, 0;
	st.shared.u32 	[%r3], %r10;
	setp.le.u64 	%p1, %rd8, %rd14;
	@%p1 bra 	$L__BB2_4;
	mov.u32 	%r12, %nctaid.x;
	shl.b32 	%r13, %r12, 9;
	cvt.u64.u32 	%rd2, %r13;
	cvta.to.global.u64 	%rd3, %rd6;
	mov.b32 	%r42, 0;
$L__BB2_2:
	shl.b64 	%rd9, %rd14, 2;
	add.s64 	%rd10, %rd3, %rd9;
	ld.global.u32 	%r14, [%rd10];
	ld.global.u32 	%r15, [%rd10+1024];
	add.s32 	%r16, %r15, %r14;
	add.s32 	%r42, %r16, %r42;
	add.s64 	%rd14, %rd14, %rd2;
	setp.lt.u64 	%p2, %rd14, %rd8;
	@%p2 bra 	$L__BB2_2;
	st.shared.u32 	[%r3], %r42;
$L__BB2_4:
	bar.sync 	0;
	setp.gt.u32 	%p3, %r1, 127;
	@%p3 bra 	$L__BB2_6;
	ld.shared.u32 	%r17, [%r3+512];
	ld.shared.u32 	%r18, [%r3];
	add.s32 	%r19, %r18, %r17;
	st.shared.u32 	[%r3], %r19;
$L__BB2_6:
	bar.sync 	0;
	setp.gt.u32 	%p4, %r1, 63;
	@%p4 bra 	$L__BB2_8;
	ld.shared.u32 	%r20, [%r3+256];
	ld.shared.u32 	%r21, [%r3];
	add.s32 	%r22, %r21, %r20;
	st.shared.u32 	[%r3], %r22;
$L__BB2_8:
	bar.sync 	0;
	setp.gt.u32 	%p5, %r1, 31;
	@%p5 bra 	$L__BB2_11;
	ld.volatile.shared.u32 	%r23, [%r3+128];
	ld.volatile.shared.u32 	%r24, [%r3];
	add.s32 	%r25, %r24, %r23;
	st.volatile.shared.u32 	[%r3], %r25;
	ld.volatile.shared.u32 	%r26, [%r3+64];
	ld.volatile.shared.u32 	%r27, [%r3];
	add.s32 	%r28, %r27, %r26;
	st.volatile.shared.u32 	[%r3], %r28;
	ld.volatile.shared.u32 	%r29, [%r3+32];
	ld.volatile.shared.u32 	%r30, [%r3];
	add.s32 	%r31, %r30, %r29;
	st.volatile.shared.u32 	[%r3], %r31;
	ld.volatile.shared.u32 	%r32, [%r3+16];
	ld.volatile.shared.u32 	%r33, [%r3];
	add.s32 	%r34, %r33, %r32;
	st.volatile.shared.u32 	[%r3], %r34;
	ld.volatile.shared.u32 	%r35, [%r3+8];
	ld.volatile.shared.u32 	%r36, [%r3];
	add.s32 	%r37, %r36, %r35;
	st.volatile.shared.u32 	[%r3], %r37;
	ld.volatile.shared.u32 	%r38, [%r3+4];
	ld.volatile.shared.u32 	%r39, [%r3];
	add.s32 	%r40, %r39, %r38;
	st.volatile.shared.u32 	[%r3], %r40;
	setp.ne.s32 	%p6, %r1, 0;
	@%p6 bra 	$L__BB2_11;
	ld.shared.u32 	%r41, [sdata];
	cvta.to.global.u64 	%rd11, %rd7;
	mul.wide.u32 	%rd12, %r2, 4;
	add.s64 	%rd13, %rd11, %rd12;
	st.global.u32 	[%rd13], %r41;
$L__BB2_11:
	ret;

}
	// .globl	_Z7reduce6ILj128EEvPiS0_x
.visible .entry _Z7reduce6ILj128EEvPiS0_x(
	.param .u64 .ptr .align 1 _Z7reduce6ILj128EEvPiS0_x_param_0,
	.param .u64 .ptr .align 1 _Z7reduce6ILj128EEvPiS0_x_param_1,
	.param .u64 _Z7reduce6ILj128EEvPiS0_x_param_2
)
{
	.reg .pred 	%p<6>;
	.reg .b32 	%r<40>;
	.reg .b64 	%rd<15>;

	ld.param.u64 	%rd6, [_Z7reduce6ILj128EEvPiS0_x_param_0];
	ld.param.u64 	%rd7, [_Z7reduce6ILj128EEvPiS0_x_param_1];
	ld.param.u64 	%rd8, [_Z7reduce6ILj128EEvPiS0_x_param_2];
	mov.u32 	%r1, %tid.x;
	mov.u32 	%r2, %ctaid.x;
	shl.b32 	%r6, %r2, 8;
	add.s32 	%r7, %r6, %r1;
	cvt.u64.u32 	%rd14, %r7;
	shl.b32 	%r8, %r1, 2;
	mov.u32 	%r9, sdata;
	add.s32 	%r3, %r9, %r8;
	mov.b32 	%r10, 0;
	st.shared.u32 	[%r3], %r10;
	setp.le.u64 	%p1, %rd8, %rd14;
	@%p1 bra 	$L__BB3_4;
	mov.u32 	%r12, %nctaid.x;
	shl.b32 	%r13, %r12, 8;
	cvt.u64.u32 	%rd2, %r13;
	cvta.to.global.u64 	%rd3, %rd6;
	mov.b32 	%r39, 0;
$L__BB3_2:
	shl.b64 	%rd9, %rd14, 2;
	add.s64 	%rd10, %rd3, %rd9;
	ld.global.u32 	%r14, [%rd10];
	ld.global.u32 	%r15, [%rd10+512];
	add.s32 	%r16, %r15, %r14;
	add.s32 	%r39, %r16, %r39;
	add.s64 	%rd14, %rd14, %rd2;
	setp.lt.u64 	%p2, %rd14, %rd8;
	@%p2 bra 	$L__BB3_2;
	st.shared.u32 	[%r3], %r39;
$L__BB3_4:
	bar.sync 	0;
	setp.gt.u32 	%p3, %r1, 63;
	@%p3 bra 	$L__BB3_6;
	ld.shared.u32 	%r17, [%r3+256];
	ld.shared.u32 	%r18, [%r3];
	add.s32 	%r19, %r18, %r17;
	st.shared.u32 	[%r3], %r19;
$L__BB3_6:
	bar.sync 	0;
	setp.gt.u32 	%p4, %r1, 31;
	@%p4 bra 	$L__BB3_9;
	ld.volatile.shared.u32 	%r20, [%r3+128];
	ld.volatile.shared.u32 	%r21, [%r3];
	add.s32 	%r22, %r21, %r20;
	st.volatile.shared.u32 	[%r3], %r22;
	ld.volatile.shared.u32 	%r23, [%r3+64];
	ld.volatile.shared.u32 	%r24, [%r3];
	add.s32 	%r25, %r24, %r23;
	st.volatile.shared.u32 	[%r3], %r25;
	ld.volatile.shared.u32 	%r26, [%r3+32];
	ld.volatile.shared.u32 	%r27, [%r3];
	add.s32 	%r28, %r27, %r26;
	st.volatile.shared.u32 	[%r3], %r28;
	ld.volatile.shared.u32 	%r29, [%r3+16];
	ld.volatile.shared.u32 	%r30, [%r3];
	add.s32 	%r31, %r30, %r29;
	st.volatile.shared.u32 	[%r3], %r31;
	ld.volatile.shared.u32 	%r32, [%r3+8];
	ld.volatile.shared.u32 	%r33, [%r3];
	add.s32 	%r34, %r33, %r32;
	st.volatile.shared.u32 	[%r3], %r34;
	ld.volatile.shared.u32 	%r35, [%r3+4];
	ld.volatile.shared.u32 	%r36, [%r3];
	add.s32 	%r37, %r36, %r35;
	st.volatile.shared.u32 	[%r3], %r37;
	setp.ne.s32 	%p5, %r1, 0;
	@%p5 bra 	$L__BB3_9;
	ld.shared.u32 	%r38, [sdata];
	cvta.to.global.u64 	%rd11, %rd7;
	mul.wide.u32 	%rd12, %r2, 4;
	add.s64 	%rd13, %rd11, %rd12;
	st.global.u32 	[%rd13], %r38;
$L__BB3_9:
	ret;

}


// ===== COMPILED SASS (sm_100) =====

	.target	sm_100

	.elftype	@"ET_EXEC"


//--------------------- .note.nv.tkinfo           --------------------------
	.section	.note.nv.tkinfo,"",@"SHT_NOTE"
	.sectionflags	@"SHF_NOTE_NV_TKINFO"
	.tkinfo
        /*0018*/ 	.word	0x00000002
        /*0030*/ 	.string	""
        /*0030*/ 	.string	"ptxas"
        /*0030*/ 	.string	"Cuda compilation tools, release 13.0, V13.0.88"
        /*0030*/ 	.string	"Build cuda_13.0.r13.0/compiler.36424714_0"
        /*0030*/ 	.string	"-arch sm_100 -m 64 "



//--------------------- .note.nv.cuinfo           --------------------------
	.section	.note.nv.cuinfo,"",@"SHT_NOTE"
	.sectionflags	@"SHF_NOTE_NV_CUINFO"
        /*0018*/ 	.short	0x0002
        /*001a*/ 	.short	0x0064
        /*001c*/ 	.short	0x0082
	.zero		2


//--------------------- .nv.info                  --------------------------
	.section	.nv.info,"",@"SHT_CUDA_INFO"
	.align	4


	//----- nvinfo : EIATTR_REGCOUNT
	.align		4
        /*0000*/ 	.byte	0x04, 0x2f
        /*0002*/ 	.short	(.L_1 - .L_0)
	.align		4
.L_0:
        /*0004*/ 	.word	index@(_Z7reduce6ILj1024EEvPiS0_x)
        /*0008*/ 	.word	0x0000000e


	//----- nvinfo : EIATTR_FRAME_SIZE
	.align		4
.L_1:
        /*000c*/ 	.byte	0x04, 0x11
        /*000e*/ 	.short	(.L_3 - .L_2)
	.align		4
.L_2:
        /*0010*/ 	.word	index@(_Z7reduce6ILj1024EEvPiS0_x)
        /*0014*/ 	.word	0x00000000


	//----- nvinfo : EIATTR_REGCOUNT
	.align		4
.L_3:
        /*0018*/ 	.byte	0x04, 0x2f
        /*001a*/ 	.short	(.L_5 - .L_4)
	.align		4
.L_4:
        /*001c*/ 	.word	index@(_Z7reduce6ILj512EEvPiS0_x)
        /*0020*/ 	.word	0x0000000e


	//----- nvinfo : EIATTR_FRAME_SIZE
	.align		4
.L_5:
        /*0024*/ 	.byte	0x04, 0x11
        /*0026*/ 	.short	(.L_7 - .L_6)
	.align		4
.L_6:
        /*0028*/ 	.word	index@(_Z7reduce6ILj512EEvPiS0_x)
        /*002c*/ 	.word	0x00000000


	//----- nvinfo : EIATTR_REGCOUNT
	.align		4
.L_7:
        /*0030*/ 	.byte	0x04, 0x2f
        /*0032*/ 	.short	(.L_9 - .L_8)
	.align		4
.L_8:
        /*0034*/ 	.word	index@(_Z7reduce6ILj256EEvPiS0_x)
        /*0038*/ 	.word	0x0000000e


	//----- nvinfo : EIATTR_FRAME_SIZE
	.align		4
.L_9:
        /*003c*/ 	.byte	0x04, 0x11
        /*003e*/ 	.short	(.L_11 - .L_10)
	.align		4
.L_10:
        /*0040*/ 	.word	index@(_Z7reduce6ILj256EEvPiS0_x)
        /*0044*/ 	.word	0x00000000


	//----- nvinfo : EIATTR_REGCOUNT
	.align		4
.L_11:
        /*0048*/ 	.byte	0x04, 0x2f
        /*004a*/ 	.short	(.L_13 - .L_12)
	.align		4
.L_12:
        /*004c*/ 	.word	index@(_Z7reduce6ILj128EEvPiS0_x)
        /*0050*/ 	.word	0x0000000e


	//----- nvinfo : EIATTR_FRAME_SIZE
	.align		4
.L_13:
        /*0054*/ 	.byte	0x04, 0x11
        /*0056*/ 	.short	(.L_15 - .L_14)
	.align		4
.L_14:
        /*0058*/ 	.word	index@(_Z7reduce6ILj128EEvPiS0_x)
        /*005c*/ 	.word	0x00000000


	//----- nvinfo : EIATTR_MIN_STACK_SIZE
	.align		4
.L_15:
        /*0060*/ 	.byte	0x04, 0x12
        /*0062*/ 	.short	(.L_17 - .L_16)
	.align		4
.L_16:
        /*0064*/ 	.word	index@(_Z7reduce6ILj128EEvPiS0_x)
        /*0068*/ 	.word	0x00000000


	//----- nvinfo : EIATTR_MIN_STACK_SIZE
	.align		4
.L_17:
        /*006c*/ 	.byte	0x04, 0x12
        /*006e*/ 	.short	(.L_19 - .L_18)
	.align		4
.L_18:
        /*0070*/ 	.word	index@(_Z7reduce6ILj256EEvPiS0_x)
        /*0074*/ 	.word	0x00000000


	//----- nvinfo : EIATTR_MIN_STACK_SIZE
	.align		4
.L_19:
        /*0078*/ 	.byte	0x04, 0x12
        /*007a*/ 	.short	(.L_21 - .L_20)
	.align		4
.L_20:
        /*007c*/ 	.word	index@(_Z7reduce6ILj512EEvPiS0_x)
        /*0080*/ 	.word	0x00000000


	//----- nvinfo : EIATTR_MIN_STACK_SIZE
	.align		4
.L_21:
        /*0084*/ 	.byte	0x04, 0x12
        /*0086*/ 	.short	(.L_23 - .L_22)
	.align		4
.L_22:
        /*0088*/ 	.word	index@(_Z7reduce6ILj1024EEvPiS0_x)
        /*008c*/ 	.word	0x00000000
.L_23:


//--------------------- .nv.compat                --------------------------
	.section	.nv.compat,"",@"SHT_CUDA_COMPAT_INFO"
	.align	4
        /*0000*/ 	.byte	0x02, 0x09, 0x00, 0x00, 0x02, 0x02, 0x01, 0x00, 0x02, 0x05, 0x05, 0x00, 0x03, 0x07, 0x01, 0x01
        /*0010*/ 	.byte	0x02, 0x03, 0x00, 0x00, 0x02, 0x06, 0x01, 0x00, 0x04, 0x0b, 0x08, 0x00, 0x09, 0x00, 0x00, 0x00
        /*0020*/ 	.byte	0x00, 0x00, 0x00, 0x00


//--------------------- .nv.info._Z7reduce6ILj128EEvPiS0_x --------------------------
	.section	.nv.info._Z7reduce6ILj128EEvPiS0_x,"",@"SHT_CUDA_INFO"
	.sectionflags	@""
	.align	4


	//----- nvinfo : EIATTR_CUDA_API_VERSION
	.align		4
        /*0000*/ 	.byte	0x04, 0x37
        /*0002*/ 	.short	(.L_25 - .L_24)
.L_24:
        /*0004*/ 	.word	0x00000082


	//----- nvinfo : EIATTR_KPARAM_INFO
	.align		4
.L_25:
        /*0008*/ 	.byte	0x04, 0x17
        /*000a*/ 	.short	(.L_27 - .L_26)
.L_26:
        /*000c*/ 	.word	0x00000000
        /*0010*/ 	.short	0x0002
        /*0012*/ 	.short	0x0010
        /*0014*/ 	.byte	0x00, 0xf0, 0x21, 0x00


	//----- nvinfo : EIATTR_KPARAM_INFO
	.align		4
.L_27:
        /*0018*/ 	.byte	0x04, 0x17
        /*001a*/ 	.short	(.L_29 - .L_28)
.L_28:
        /*001c*/ 	.word	0x00000000
        /*0020*/ 	.short	0x0001
        /*0022*/ 	.short	0x0008
        /*0024*/ 	.byte	0x00, 0xf5, 0x21, 0x00


	//----- nvinfo : EIATTR_KPARAM_INFO
	.align		4
.L_29:
        /*0028*/ 	.byte	0x04, 0x17
        /*002a*/ 	.short	(.L_31 - .L_30)
.L_30:
        /*002c*/ 	.word	0x00000000
        /*0030*/ 	.short	0x0000
        /*0032*/ 	.short	0x0000
        /*0034*/ 	.byte	0x00, 0xf5, 0x21, 0x00


	//----- nvinfo : EIATTR_SPARSE_MMA_MASK
	.align		4
.L_31:
        /*0038*/ 	.byte	0x03, 0x50
        /*003a*/ 	.short	0x0000


	//----- nvinfo : EIATTR_MAXREG_COUNT
	.align		4
        /*003c*/ 	.byte	0x03, 0x1b
        /*003e*/ 	.short	0x00ff


	//----- nvinfo : EIATTR_NUM_BARRIERS
	.align		4
        /*0040*/ 	.byte	0x02, 0x4c
        /*0042*/ 	.byte	0x01
	.zero		1


	//----- nvinfo : EIATTR_MERCURY_ISA_VERSION
	.align		4
        /*0044*/ 	.byte	0x03, 0x5f
        /*0046*/ 	.short	0x0101


	//----- nvinfo : EIATTR_VRC_CTA_INIT_COUNT
	.align		4
        /*0048*/ 	.byte	0x02, 0x4a
	.zero		1
	.zero		1


	//----- nvinfo : EIATTR_EXIT_INSTR_OFFSETS
	.align		4
        /*004c*/ 	.byte	0x04, 0x1c
        /*004e*/ 	.short	(.L_33 - .L_32)


	//   ....[0]....
.L_32:
        /*0050*/ 	.word	0x000002a0


	//   ....[1]....
        /*0054*/ 	.word	0x00000440


	//   ....[2]....
        /*0058*/ 	.word	0x00000490


	//----- nvinfo : EIATTR_CRS_STACK_SIZE
	.align		4
.L_33:
        /*005c*/ 	.byte	0x04, 0x1e
        /*005e*/ 	.short	(.L_35 - .L_34)
.L_34:
        /*0060*/ 	.word	0x00000000


	//----- nvinfo : EIATTR_CBANK_PARAM_SIZE
	.align		4
.L_35:
        /*0064*/ 	.byte	0x03, 0x19
        /*0066*/ 	.short	0x0018


	//----- nvinfo : EIATTR_PARAM_CBANK
	.align		4
        /*0068*/ 	.byte	0x04, 0x0a
        /*006a*/ 	.short	(.L_37 - .L_36)
	.align		4
.L_36:
        /*006c*/ 	.word	index@(.nv.constant0._Z7reduce6ILj128EEvPiS0_x)
        /*0070*/ 	.short	0x0380
        /*0072*/ 	.short	0x0018


	//----- nvinfo : EIATTR_SW_WAR
	.align		4
.L_37:
        /*0074*/ 	.byte	0x04, 0x36
        /*0076*/ 	.short	(.L_39 - .L_38)
.L_38:
        /*0078*/ 	.word	0x00000008
.L_39:


//--------------------- .nv.info._Z7reduce6ILj256EEvPiS0_x --------------------------
	.section	.nv.info._Z7reduce6ILj256EEvPiS0_x,"",@"SHT_CUDA_INFO"
	.sectionflags	@""
	.align	4


	//----- nvinfo : EIATTR_CUDA_API_VERSION
	.align		4
        /*0000*/ 	.byte	0x04, 0x37
        /*0002*/ 	.short	(.L_41 - .L_40)
.L_40:
        /*0004*/ 	.word	0x00000082


	//----- nvinfo : EIATTR_KPARAM_INFO
	.align		4
.L_41:
        /*0008*/ 	.byte	0x04, 0x17
        /*000a*/ 	.short	(.L_43 - .L_42)
.L_42:
        /*000c*/ 	.word	0x00000000
        /*0010*/ 	.short	0x0002
        /*0012*/ 	.short	0x0010
        /*0014*/ 	.byte	0x00, 0xf0, 0x21, 0x00


	//----- nvinfo : EIATTR_KPARAM_INFO
	.align		4
.L_43:
        /*0018*/ 	.byte	0x04, 0x17
        /*001a*/ 	.short	(.L_45 - .L_44)
.L_44:
        /*001c*/ 	.word	0x00000000
        /*0020*/ 	.short	0x0001
        /*0022*/ 	.short	0x0008
        /*0024*/ 	.byte	0x00, 0xf5, 0x21, 0x00


	//----- nvinfo : EIATTR_KPARAM_INFO
	.align		4
.L_45:
        /*0028*/ 	.byte	0x04, 0x17
        /*002a*/ 	.short	(.L_47 - .L_46)
.L_46:
        /*002c*/ 	.word	0x00000000
        /*0030*/ 	.short	0x0000
        /*0032*/ 	.short	0x0000
        /*0034*/ 	.byte	0x00, 0xf5, 0x21, 0x00


	//----- nvinfo : EIATTR_SPARSE_MMA_MASK
	.align		4
.L_47:
        /*0038*/ 	.byte	0x03, 0x50
        /*003a*/ 	.short	0x0000


	//----- nvinfo : EIATTR_MAXREG_COUNT
	.align		4
        /*003c*/ 	.byte	0x03, 0x1b
        /*003e*/ 	.short	0x00ff


	//----- nvinfo : EIATTR_NUM_BARRIERS
	.align		4
        /*0040*/ 	.byte	0x02, 0x4c
        /*0042*/ 	.byte	0x01
	.zero		1


	//----- nvinfo : EIATTR_MERCURY_ISA_VERSION
	.align		4
        /*0044*/ 	.byte	0x03, 0x5f
        /*0046*/ 	.short	0x0101


	//----- nvinfo : EIATTR_VRC_CTA_INIT_COUNT
	.align		4
        /*0048*/ 	.byte	0x02, 0x4a
	.zero		1
	.zero		1


	//----- nvinfo : EIATTR_EXIT_INSTR_OFFSETS
	.align		4
        /*004c*/ 	.byte	0x04, 0x1c
        /*004e*/ 	.short	(.L_49 - .L_48)


	//   ....[0]....
.L_48:
        /*0050*/ 	.word	0x00000300


	//   ....[1]....
        /*0054*/ 	.word	0x000004a0


	//   ....[2]....
        /*0058*/ 	.word	0x000004f0


	//----- nvinfo : EIATTR_CRS_STACK_SIZE
	.align		4
.L_49:
        /*005c*/ 	.byte	0x04, 0x1e
        /*005e*/ 	.short	(.L_51 - .L_50)
.L_50:
        /*0060*/ 	.word	0x00000000


	//----- nvinfo : EIATTR_CBANK_PARAM_SIZE
	.align		4
.L_51:
        /*0064*/ 	.byte	0x03, 0x19
        /*0066*/ 	.short	0x0018


	//----- nvinfo : EIATTR_PARAM_CBANK
	.align		4
        /*0068*/ 	.byte	0x04, 0x0a
        /*006a*/ 	.short	(.L_53 - .L_52)
	.align		4
.L_52:
        /*006c*/ 	.word	index@(.nv.constant0._Z7reduce6ILj256EEvPiS0_x)
        /*0070*/ 	.short	0x0380
        /*0072*/ 	.short	0x0018


	//----- nvinfo : EIATTR_SW_WAR
	.align		4
.L_53:
        /*0074*/ 	.byte	0x04, 0x36
        /*0076*/ 	.short	(.L_55 - .L_54)
.L_54:
        /*0078*/ 	.word	0x00000008
.L_55:


//--------------------- .nv.info._Z7reduce6ILj512EEvPiS0_x --------------------------
	.section	.nv.info._Z7reduce6ILj512EEvPiS0_x,"",@"SHT_CUDA_INFO"
	.sectionflags	@""
	.align	4


	//----- nvinfo : EIATTR_CUDA_API_VERSION
	.align		4
        /*0000*/ 	.byte	0x04, 0x37
        /*0002*/ 	.short	(.L_57 - .L_56)
.L_56:
        /*0004*/ 	.word	0x00000082


	//----- nvinfo : EIATTR_KPARAM_INFO
	.align		4
.L_57:
        /*0008*/ 	.byte	0x04, 0x17
        /*000a*/ 	.short	(.L_59 - .L_58)
.L_58:
        /*000c*/ 	.word	0x00000000
        /*0010*/ 	.short	0x0002
        /*0012*/ 	.short	0x0010
        /*0014*/ 	.byte	0x00, 0xf0, 0x21, 0x00


	//----- nvinfo : EIATTR_KPARAM_INFO
	.align		4
.L_59:
        /*0018*/ 	.byte	0x04, 0x17
        /*001a*/ 	.short	(.L_61 - .L_60)
.L_60:
        /*001c*/ 	.word	0x00000000
        /*0020*/ 	.short	0x0001
        /*0022*/ 	.short	0x0008
        /*0024*/ 	.byte	0x00, 0xf5, 0x21, 0x00


	//----- nvinfo : EIATTR_KPARAM_INFO
	.align		4
.L_61:
        /*0028*/ 	.byte	0x04, 0x17
        /*002a*/ 	.short	(.L_63 - .L_62)
.L_62:
        /*002c*/ 	.word	0x00000000
        /*0030*/ 	.short	0x0000
        /*0032*/ 	.short	0x0000
        /*0034*/ 	.byte	0x00, 0xf5, 0x21, 0x00


	//----- nvinfo : EIATTR_SPARSE_MMA_MASK
	.align		4
.L_63:
        /*0038*/ 	.byte	0x03, 0x50
        /*003a*/ 	.short	0x0000


	//----- nvinfo : EIATTR_MAXREG_COUNT
	.align		4
        /*003c*/ 	.byte	0x03, 0x1b
        /*003e*/ 	.short	0x00ff


	//----- nvinfo : EIATTR_NUM_BARRIERS
	.align		4
        /*0040*/ 	.byte	0x02, 0x4c
        /*0042*/ 	.byte	0x01
	.zero		1


	//----- nvinfo : EIATTR_MERCURY_ISA_VERSION
	.align		4
        /*0044*/ 	.byte	0x03, 0x5f
        /*0046*/ 	.short	0x0101


	//----- nvinfo : EIATTR_VRC_CTA_INIT_COUNT
	.align		4
        /*0048*/ 	.byte	0x02, 0x4a
	.zero		1
	.zero		1


	//----- nvinfo : EIATTR_EXIT_INSTR_OFFSETS
	.align		4
        /*004c*/ 	.byte	0x04, 0x1c
        /*004e*/ 	.short	(.L_65 - .L_64)


	//   ....[0]....
.L_64:
        /*0050*/ 	.word	0x00000370


	//   ....[1]....
        /*0054*/ 	.word	0x00000510


	//   ....[2]....
        /*0058*/ 	.word	0x00000560


	//----- nvinfo : EIATTR_CRS_STACK_SIZE
	.align		4
.L_65:
        /*005c*/ 	.byte	0x04, 0x1e
        /*005e*/ 	.short	(.L_67 - .L_66)
.L_66:
        /*0060*/ 	.word	0x00000000


	//----- nvinfo : EIATTR_CBANK_PARAM_SIZE
	.align		4
.L_67:
        /*0064*/ 	.byte	0x03, 0x19
        /*0066*/ 	.short	0x0018


	//----- nvinfo : EIATTR_PARAM_CBANK
	.align		4
        /*0068*/ 	.byte	0x04, 0x0a
        /*006a*/ 	.short	(.L_69 - .L_68)
	.align		4
.L_68:
        /*006c*/ 	.word	index@(.nv.constant0._Z7reduce6ILj512EEvPiS0_x)
        /*0070*/ 	.short	0x0380
        /*0072*/ 	.short	0x0018


	//----- nvinfo : EIATTR_SW_WAR
	.align		4
.L_69:
        /*0074*/ 	.byte	0x04, 0x36
        /*0076*/ 	.short	(.L_71 - .L_70)
.L_70:
        /*0078*/ 	.word	0x00000008
.L_71:


//--------------------- .nv.info._Z7reduce6ILj1024EEvPiS0_x --------------------------
	.section	.nv.info._Z7reduce6ILj1024EEvPiS0_x,"",@"SHT_CUDA_INFO"
	.sectionflags	@""
	.align	4


	//----- nvinfo : EIATTR_CUDA_API_VERSION
	.align		4
        /*0000*/ 	.byte	0x04, 0x37
        /*0002*/ 	.short	(.L_73 - .L_72)
.L_72:
        /*0004*/ 	.word	0x00000082


	//----- nvinfo : EIATTR_KPARAM_INFO
	.align		4
.L_73:
        /*0008*/ 	.byte	0x04, 0x17
        /*000a*/ 	.short	(.L_75 - .L_74)
.L_74:
        /*000c*/ 	.word	0x00000000
        /*0010*/ 	.short	0x0002
        /*0012*/ 	.short	0x0010
        /*0014*/ 	.byte	0x00, 0xf0, 0x21, 0x00


	//----- nvinfo : EIATTR_KPARAM_INFO
	.align		4
.L_75:
        /*0018*/ 	.byte	0x04, 0x17
        /*001a*/ 	.short	(.L_77 - .L_76)
.L_76:
        /*001c*/ 	.word	0x00000000
        /*0020*/ 	.short	0x0001
        /*0022*/ 	.short	0x0008
        /*0024*/ 	.byte	0x00, 0xf5, 0x21, 0x00


	//----- nvinfo : EIATTR_KPARAM_INFO
	.align		4
.L_77:
        /*0028*/ 	.byte	0x04, 0x17
        /*002a*/ 	.short	(.L_79 - .L_78)
.L_78:
        /*002c*/ 	.word	0x00000000
        /*0030*/ 	.short	0x0000
        /*0032*/ 	.short	0x0000
        /*0034*/ 	.byte	0x00, 0xf5, 0x21, 0x00


	//----- nvinfo : EIATTR_SPARSE_MMA_MASK
	.align		4
.L_79:
        /*0038*/ 	.byte	0x03, 0x50
        /*003a*/ 	.short	0x0000


	//----- nvinfo : EIATTR_MAXREG_COUNT
	.align		4
        /*003c*/ 	.byte	0x03, 0x1b
        /*003e*/ 	.short	0x00ff


	//----- nvinfo : EIATTR_NUM_BARRIERS
	.align		4
        /*0040*/ 	.byte	0x02, 0x4c
        /*0042*/ 	.byte	0x01
	.zero		1


	//----- nvinfo : EIATTR_MERCURY_ISA_VERSION
	.align		4
        /*0044*/ 	.byte	0x03, 0x5f
        /*0046*/ 	.short	0x0101


	//----- nvinfo : EIATTR_VRC_CTA_INIT_COUNT
	.align		4
        /*0048*/ 	.byte	0x02, 0x4a
	.zero		1
	.zero		1


	//----- nvinfo : EIATTR_EXIT_INSTR_OFFSETS
	.align		4
        /*004c*/ 	.byte	0x04, 0x1c
        /*004e*/ 	.short	(.L_81 - .L_80)


	//   ....[0]....
.L_80:
        /*0050*/ 	.word	0x000003d0


	//   ....[1]....
        /*0054*/ 	.word	0x00000570


	//   ....[2]....
        /*0058*/ 	.word	0x000005c0


	//----- nvinfo : EIATTR_CRS_STACK_SIZE
	.align		4
.L_81:
        /*005c*/ 	.byte	0x04, 0x1e
        /*005e*/ 	.short	(.L_83 - .L_82)
.L_82:
        /*0060*/ 	.word	0x00000000


	//----- nvinfo : EIATTR_CBANK_PARAM_SIZE
	.align		4
.L_83:
        /*0064*/ 	.byte	0x03, 0x19
        /*0066*/ 	.short	0x0018


	//----- nvinfo : EIATTR_PARAM_CBANK
	.align		4
        /*0068*/ 	.byte	0x04, 0x0a
        /*006a*/ 	.short	(.L_85 - .L_84)
	.align		4
.L_84:
        /*006c*/ 	.word	index@(.nv.constant0._Z7reduce6ILj1024EEvPiS0_x)
        /*0070*/ 	.short	0x0380
        /*0072*/ 	.short	0x0018


	//----- nvinfo : EIATTR_SW_WAR
	.align		4
.L_85:
        /*0074*/ 	.byte	0x04, 0x36
        /*0076*/ 	.short	(.L_87 - .L_86)
.L_86:
        /*0078*/ 	.word	0x00000008
.L_87:


//--------------------- .nv.callgraph             --------------------------
	.section	.nv.callgraph,"",@"SHT_CUDA_CALLGRAPH"
	.align	4
	.sectionentsize	8
	.align		4
        /*0000*/ 	.word	0x00000000
	.align		4
        /*0004*/ 	.word	0xffffffff
	.align		4
        /*0008*/ 	.word	0x00000000
	.align		4
        /*000c*/ 	.word	0xfffffffe
	.align		4
        /*0010*/ 	.word	0x00000000
	.align		4
        /*0014*/ 	.word	0xfffffffd
	.align		4
        /*0018*/ 	.word	0x00000000
	.align		4
        /*001c*/ 	.word	0xfffffffc


//--------------------- .text._Z7reduce6ILj128EEvPiS0_x --------------------------
	.section	.text._Z7reduce6ILj128EEvPiS0_x,"ax",@progbits
	.align	128
        .global         _Z7reduce6ILj128EEvPiS0_x
        .type           _Z7reduce6ILj128EEvPiS0_x,@function
        .size           _Z7reduce6ILj128EEvPiS0_x,(.L_x_20 - _Z7reduce6ILj128EEvPiS0_x)
        .other          _Z7reduce6ILj128EEvPiS0_x,@"STO_CUDA_ENTRY STV_DEFAULT"
_Z7reduce6ILj128EEvPiS0_x:
.text._Z7reduce6ILj128EEvPiS0_x:
[----:B------:R-:W-:Y:S01]  /*0000*/  LDC R1, c[0x0][0x37c] ;  /* 0x0000df00ff017b82 */ /* 0x000fe20000000800 */
[----:B------:R-:W0:Y:S07]  /*0010*/  S2R R3, SR_TID.X ;  /* 0x0000000000037919 */ /* 0x000e2e0000002100 */
[----:B------:R-:W1:Y:S01]  /*0020*/  S2UR UR5, SR_CgaCtaId ;  /* 0x00000000000579c3 */ /* 0x000e620000008800 */
[----:B------:R-:W2:Y:S01]  /*0030*/  LDCU.64 UR8, c[0x0][0x390] ;  /* 0x00007200ff0877ac */ /* 0x000ea20008000a00 */
[----:B------:R-:W-:Y:S01]  /*0040*/  BSSY.RECONVERGENT B0, `(.L_x_0) ;  /* 0x000001d000007945 */ /* 0x000fe20003800200 */
[----:B------:R-:W3:Y:S01]  /*0050*/  S2R R0, SR_CTAID.X ;  /* 0x0000000000007919 */ /* 0x000ee20000002500 */
[----:B------:R-:W-:Y:S01]  /*0060*/  UMOV UR4, 0x400 ;  /* 0x0000040000047882 */ /* 0x000fe20000000000 */
[----:B------:R-:W4:Y:S01]  /*0070*/  LDCU.64 UR6, c[0x0][0x358] ;  /* 0x00006b00ff0677ac */ /* 0x000f220008000a00 */
[----:B------:R-:W0:Y:S01]  /*0080*/  LDCU.64 UR10, c[0x0][0x380] ;  /* 0x00007000ff0a77ac */ /* 0x000e220008000a00 */
[----:B-1----:R-:W-:-:S06]  /*0090*/  ULEA UR4, UR5, UR4, 0x18 ;  /* 0x0000000405047291 */ /* 0x002fcc000f8ec0ff */
[----:B0-----:R-:W-:Y:S01]  /*00a0*/  LEA R2, R3, UR4, 0x2 ;  /* 0x0000000403027c11 */ /* 0x001fe2000f8e10ff */
[----:B---3--:R-:W-:-:S04]  /*00b0*/  IMAD R4, R0, 0x100, R3 ;  /* 0x0000010000047824 */ /* 0x008fc800078e0203 */
[----:B------:R0:W-:Y:S01]  /*00c0*/  STS [R2], RZ ;  /* 0x000000ff02007388 */ /* 0x0001e20000000800 */
[----:B--2---:R-:W-:-:S04]  /*00d0*/  ISETP.GE.U32.AND P0, PT, R4, UR8, PT ;  /* 0x0000000804007c0c */ /* 0x004fc8000bf06070 */
[----:B------:R-:W-:-:S13]  /*00e0*/  ISETP.GE.U32.AND.EX P0, PT, RZ, UR9, PT, P0 ;  /* 0x00000009ff007c0c */ /* 0x000fda000bf06100 */
[----:B0---4-:R-:W-:Y:S05]  /*00f0*/  @P0 BRA `(.L_x_1) ;  /* 0x0000000000440947 */ /* 0x011fea0003800000 */
[----:B------:R-:W0:Y:S01]  /*0100*/  LDC R9, c[0x0][0x370] ;  /* 0x0000dc00ff097b82 */ /* 0x000e220000000800 */
[----:B------:R-:W-:Y:S01]  /*0110*/  BSSY.RECONVERGENT B1, `(.L_x_2) ;  /* 0x000000e000017945 */ /* 0x000fe20003800200 */
[----:B------:R-:W-:Y:S02]  /*0120*/  IMAD.MOV.U32 R10, RZ, RZ, R4 ;  /* 0x000000ffff0a7224 */ /* 0x000fe400078e0004 */
[----:B------:R-:W-:Y:S02]  /*0130*/  IMAD.MOV.U32 R11, RZ, RZ, RZ ;  /* 0x000000ffff0b7224 */ /* 0x000fe400078e00ff */
[----:B------:R-:W-:-:S07]  /*0140*/  IMAD.MOV.U32 R7, RZ, RZ, RZ ;  /* 0x000000ffff077224 */ /* 0x000fce00078e00ff */
.L_x_3:
[----:B------:R-:W-:-:S04]  /*0150*/  LEA R4, P0, R10, UR10, 0x2 ;  /* 0x0000000a0a047c11 */ /* 0x000fc8000f8010ff */
[----:B------:R-:W-:-:S05]  /*0160*/  LEA.HI.X R5, R10, UR11, R11, 0x2, P0 ;  /* 0x0000000b0a057c11 */ /* 0x000fca00080f140b */
[----:B------:R-:W2:Y:S04]  /*0170*/  LDG.E R6, desc[UR6][R4.64] ;  /* 0x0000000604067981 */ /* 0x000ea8000c1e1900 */
[----:B------:R-:W2:Y:S01]  /*0180*/  LDG.E R8, desc[UR6][R4.64+0x200] ;  /* 0x0002000604087981 */ /* 0x000ea2000c1e1900 */
[----:B0-----:R-:W-:-:S05]  /*0190*/  LEA R10, P0, R9, R10, 0x8 ;  /* 0x0000000a090a7211 */ /* 0x001fca00078040ff */
[----:B------:R-:W-:Y:S01]  /*01a0*/  IMAD.X R11, RZ, RZ, R11, P0 ;  /* 0x000000ffff0b7224 */ /* 0x000fe200000e060b */
[----:B------:R-:W-:-:S04]  /*01b0*/  ISETP.GE.U32.AND P0, PT, R10, UR8, PT ;  /* 0x000000080a007c0c */ /* 0x000fc8000bf06070 */
[----:B------:R-:W-:Y:S02]  /*01c0*/  ISETP.GE.U32.AND.EX P0, PT, R11, UR9, PT, P0 ;  /* 0x000000090b007c0c */ /* 0x000fe4000bf06100 */
[----:B--2---:R-:W-:-:S11]  /*01d0*/  IADD3 R7, PT, PT, R7, R8, R6 ;  /* 0x0000000807077210 */ /* 0x004fd60007ffe006 */
[----:B------:R-:W-:Y:S05]  /*01e0*/  @!P0 BRA `(.L_x_3) ;  /* 0xfffffffc00d88947 */ /* 0x000fea000383ffff */
[----:B------:R-:W-:Y:S05]  /*01f0*/  BSYNC.RECONVERGENT B1 ;  /* 0x0000000000017941 */ /* 0x000fea0003800200 */
.L_x_2:
[----:B------:R0:W-:Y:S02]  /*0200*/  STS [R2], R7 ;  /* 0x0000000702007388 */ /* 0x0001e40000000800 */
.L_x_1:
[----:B------:R-:W-:Y:S05]  /*0210*/  BSYNC.RECONVERGENT B0 ;  /* 0x0000000000007941 */ /* 0x000fea0003800200 */
.L_x_0:
[----:B------:R-:W-:Y:S01]  /*0220*/  BAR.SYNC.DEFER_BLOCKING 0x0 ;  /* 0x0000000000007b1d */ /* 0x000fe20000010000 */
[C---:B------:R-:W-:Y:S02]  /*0230*/  ISETP.GT.U32.AND P0, PT, R3.reuse, 0x3f, PT ;  /* 0x0000003f0300780c */ /* 0x040fe40003f04070 */
[----:B------:R-:W-:-:S11]  /*0240*/  ISETP.GT.U32.AND P1, PT, R3, 0x1f, PT ;  /* 0x0000001f0300780c */ /* 0x000fd60003f24070 */
[----:B------:R-:W-:Y:S04]  /*0250*/  @!P0 LDS R4, [R2+0x100] ;  /* 0x0001000002048984 */ /* 0x000fe80000000800 */
[----:B------:R-:W1:Y:S02]  /*0260*/  @!P0 LDS R5, [R2] ;  /* 0x0000000002058984 */ /* 0x000e640000000800 */
[----:B-1----:R-:W-:-:S05]  /*0270*/  @!P0 IMAD.IADD R5, R4, 0x1, R5 ;  /* 0x0000000104058824 */ /* 0x002fca00078e0205 */
[----:B------:R1:W-:Y:S01]  /*0280*/  @!P0 STS [R2], R5 ;  /* 0x0000000502008388 */ /* 0x0003e20000000800 */
[----:B------:R-:W-:Y:S06]  /*0290*/  BAR.SYNC.DEFER_BLOCKING 0x0 ;  /* 0x0000000000007b1d */ /* 0x000fec0000010000 */
[----:B------:R-:W-:Y:S05]  /*02a0*/  @P1 EXIT ;  /* 0x000000000000194d */ /* 0x000fea0003800000 */
[----:B------:R-:W-:Y:S01]  /*02b0*/  LDS R4, [R2+0x80] ;  /* 0x0000800002047984 */ /* 0x000fe20000000800 */
[----:B------:R-:W-:-:S03]  /*02c0*/  ISETP.NE.AND P0, PT, R3, RZ, PT ;  /* 0x000000ff0300720c */ /* 0x000fc60003f05270 */
[----:B-1----:R-:W1:Y:S02]  /*02d0*/  LDS R5, [R2] ;  /* 0x0000000002057984 */ /* 0x002e640000000800 */
[----:B-1----:R-:W-:-:S05]  /*02e0*/  IADD3 R5, PT, PT, R4, R5, RZ ;  /* 0x0000000504057210 */ /* 0x002fca0007ffe0ff */
[----:B------:R-:W-:Y:S04]  /*02f0*/  STS [R2], R5 ;  /* 0x0000000502007388 */ /* 0x000fe80000000800 */
[----:B------:R-:W-:Y:S04]  /*0300*/  LDS R4, [R2+0x40] ;  /* 0x0000400002047984 */ /* 0x000fe80000000800 */
[----:B0-----:R-:W0:Y:S02]  /*0310*/  LDS R7, [R2] ;  /* 0x0000000002077984 */ /* 0x001e240000000800 */
[----:B0-----:R-:W-:-:S05]  /*0320*/  IMAD.IADD R7, R4, 0x1, R7 ;  /* 0x0000000104077824 */ /* 0x001fca00078e0207 */
[----:B------:R-:W-:Y:S04]  /*0330*/  STS [R2], R7 ;  /* 0x0000000702007388 */ /* 0x000fe80000000800 */
[----:B------:R-:W-:Y:S04]  /*0340*/  LDS R4, [R2+0x20] ;  /* 0x0000200002047984 */ /* 0x000fe80000000800 */
[----:B------:R-:W0:Y:S02]  /*0350*/  LDS R9, [R2] ;  /* 0x0000000002097984 */ /* 0x000e240000000800 */
        /* <DEDUP_REMOVED lines=8> */
[----:B0-----:R-:W-:-:S05]  /*03e0*/  IADD3 R5, PT, PT, R4, R5, RZ ;  /* 0x0000000504057210 */ /* 0x001fca0007ffe0ff */
[----:B------:R-:W-:Y:S04]  /*03f0*/  STS [R2], R5 ;  /* 0x0000000502007388 */ /* 0x000fe80000000800 */
[----:B------:R-:W-:Y:S04]  /*0400*/  LDS R4, [R2+0x4] ;  /* 0x0000040002047984 */ /* 0x000fe80000000800 */
[----:B------:R-:W0:Y:S02]  /*0410*/  LDS R7, [R2] ;  /* 0x0000000002077984 */ /* 0x000e240000000800 */
[----:B0-----:R-:W-:-:S05]  /*0420*/  IMAD.IADD R7, R4, 0x1, R7 ;  /* 0x0000000104077824 */ /* 0x001fca00078e0207 */
[----:B------:R0:W-:Y:S01]  /*0430*/  STS [R2], R7 ;  /* 0x0000000702007388 */ /* 0x0001e20000000800 */
[----:B------:R-:W-:Y:S05]  /*0440*/  @P0 EXIT ;  /* 0x000000000000094d */ /* 0x000fea0003800000 */
[----:B------:R-:W1:Y:S01]  /*0450*/  LDS R5, [UR4] ;  /* 0x00000004ff057984 */ /* 0x000e620008000800 */
[----:B0-----:R-:W0:Y:S02]  /*0460*/  LDC.64 R2, c[0x0][0x388] ;  /* 0x0000e200ff027b82 */ /* 0x001e240000000a00 */
[----:B0-----:R-:W-:-:S05]  /*0470*/  IMAD.WIDE.U32 R2, R0, 0x4, R2 ;  /* 0x0000000400027825 */ /* 0x001fca00078e0002 */
[----:B-1----:R-:W-:Y:S01]  /*0480*/  STG.E desc[UR6][R2.64], R5 ;  /* 0x0000000502007986 */ /* 0x002fe2000c101906 */
[----:B------:R-:W-:Y:S05]  /*0490*/  EXIT ;  /* 0x000000000000794d */ /* 0x000fea0003800000 */
.L_x_4:
[----:B------:R-:W-:-:S00]  /*04a0*/  BRA `(.L_x_4) ;  /* 0xfffffffc00fc7947 */ /* 0x000fc0000383ffff */
[----:B------:R-:W-:-:S00]  /*04b0*/  NOP ;  /* 0x0000000000007918 */ /* 0x000fc00000000000 */
        /* <DEDUP_REMOVED lines=12> */
.L_x_20:


//--------------------- .text._Z7reduce6ILj256EEvPiS0_x --------------------------
	.section	.text._Z7reduce6ILj256EEvPiS0_x,"ax",@progbits
	.align	128
        .global         _Z7reduce6ILj256EEvPiS0_x
        .type           _Z7reduce6ILj256EEvPiS0_x,@function
        .size           _Z7reduce6ILj256EEvPiS0_x,(.L_x_21 - _Z7reduce6ILj256EEvPiS0_x)
        .other          _Z7reduce6ILj256EEvPiS0_x,@"STO_CUDA_ENTRY STV_DEFAULT"
_Z7reduce6ILj256EEvPiS0_x:
.text._Z7reduce6ILj256EEvPiS0_x:
        /* <DEDUP_REMOVED lines=21> */
.L_x_8:
        /* <DEDUP_REMOVED lines=11> */
.L_x_7:
[----:B------:R0:W-:Y:S02]  /*0200*/  STS [R2], R7 ;  /* 0x0000000702007388 */ /* 0x0001e40000000800 */
.L_x_6:
[----:B------:R-:W-:Y:S05]  /*0210*/  BSYNC.RECONVERGENT B0 ;  /* 0x0000000000007941 */ /* 0x000fea0003800200 */
.L_x_5:
[----:B------:R-:W-:Y:S01]  /*0220*/  BAR.SYNC.DEFER_BLOCKING 0x0 ;  /* 0x0000000000007b1d */ /* 0x000fe20000010000 */
[C---:B------:R-:W-:Y:S02]  /*0230*/  ISETP.GT.U32.AND P1, PT, R3.reuse, 0x7f, PT ;  /* 0x0000007f0300780c */ /* 0x040fe40003f24070 */
[----:B------:R-:W-:-:S11]  /*0240*/  ISETP.GT.U32.AND P0, PT, R3, 0x3f, PT ;  /* 0x0000003f0300780c */ /* 0x000fd60003f04070 */
[----:B------:R-:W-:Y:S04]  /*0250*/  @!P1 LDS R4, [R2+0x200] ;  /* 0x0002000002049984 */ /* 0x000fe80000000800 */
[----:B------:R-:W1:Y:S02]  /*0260*/  @!P1 LDS R5, [R2] ;  /* 0x0000000002059984 */ /* 0x000e640000000800 */
[----:B-1----:R-:W-:-:S05]  /*0270*/  @!P1 IMAD.IADD R5, R4, 0x1, R5 ;  /* 0x0000000104059824 */ /* 0x002fca00078e0205 */
[----:B------:R-:W-:Y:S01]  /*0280*/  @!P1 STS [R2], R5 ;  /* 0x0000000502009388 */ /* 0x000fe20000000800 */
[----:B------:R-:W-:Y:S01]  /*0290*/  BAR.SYNC.DEFER_BLOCKING 0x0 ;  /* 0x0000000000007b1d */ /* 0x000fe20000010000 */
[----:B------:R-:W-:-:S05]  /*02a0*/  ISETP.GT.U32.AND P1, PT, R3, 0x1f, PT ;  /* 0x0000001f0300780c */ /* 0x000fca0003f24070 */
[----:B------:R-:W-:Y:S04]  /*02b0*/  @!P0 LDS R4, [R2+0x100] ;  /* 0x0001000002048984 */ /* 0x000fe80000000800 */
[----:B0-----:R-:W0:Y:S02]  /*02c0*/  @!P0 LDS R7, [R2] ;  /* 0x0000000002078984 */ /* 0x001e240000000800 */
[----:B0-----:R-:W-:-:S05]  /*02d0*/  @!P0 IADD3 R7, PT, PT, R4, R7, RZ ;  /* 0x0000000704078210 */ /* 0x001fca0007ffe0ff */
[----:B------:R0:W-:Y:S01]  /*02e0*/  @!P0 STS [R2], R7 ;  /* 0x0000000702008388 */ /* 0x0001e20000000800 */
[----:B------:R-:W-:Y:S06]  /*02f0*/  BAR.SYNC.DEFER_BLOCKING 0x0 ;  /* 0x0000000000007b1d */ /* 0x000fec0000010000 */
[----:B------:R-:W-:Y:S05]  /*0300*/  @P1 EXIT ;  /* 0x000000000000194d */ /* 0x000fea0003800000 */
[----:B------:R-:W-:Y:S01]  /*0310*/  LDS R4, [R2+0x80] ;  /* 0x0000800002047984 */ /* 0x000fe20000000800 */
[----:B------:R-:W-:-:S03]  /*0320*/  ISETP.NE.AND P0, PT, R3, RZ, PT ;  /* 0x000000ff0300720c */ /* 0x000fc60003f05270 */
[----:B------:R-:W1:Y:S02]  /*0330*/  LDS R5, [R2] ;  /* 0x0000000002057984 */ /* 0x000e640000000800 */
[----:B-1----:R-:W-:-:S05]  /*0340*/  IMAD.IADD R5, R4, 0x1, R5 ;  /* 0x0000000104057824 */ /* 0x002fca00078e0205 */
        /* <DEDUP_REMOVED lines=27> */
.L_x_9:
        /* <DEDUP_REMOVED lines=16> */
.L_x_21:


//--------------------- .text._Z7reduce6ILj512EEvPiS0_x --------------------------
	.section	.text._Z7reduce6ILj512EEvPiS0_x,"ax",@progbits
	.align	128
        .global         _Z7reduce6ILj512EEvPiS0_x
        .type           _Z7reduce6ILj512EEvPiS0_x,@function
        .size           _Z7reduce6ILj512EEvPiS0_x,(.L_x_22 - _Z7reduce6ILj512EEvPiS0_x)
        .other          _Z7reduce6ILj512EEvPiS0_x,@"STO_CUDA_ENTRY STV_DEFAULT"
_Z7reduce6ILj512EEvPiS0_x:
.text._Z7reduce6ILj512EEvPiS0_x:
[----:B------:R-:W-:Y:S01]  /*0000*/  LDC R1, c[0x0][0x37c] ;  /* 0x0000df00ff017b82 */ /* 0x000fe20000000800 */
[----:B------:R-:W0:Y:S07]  /*0010*/  S2R R0, SR_CTAID.X ;  /* 0x0000000000007919 */ /* 0x000e2e0000002500 */
[----:B------:R-:W1:Y:S01]  /*0020*/  S2UR UR5, SR_CgaCtaId ;  /* 0x00000000000579c3 */ /* 0x000e620000008800 */
[----:B------:R-:W2:Y:S01]  /*0030*/  LDCU.64 UR8, c[0x0][0x390] ;  /* 0x00007200ff0877ac */ /* 0x000ea20008000a00 */
[----:B------:R-:W-:Y:S01]  /*0040*/  BSSY.RECONVERGENT B0, `(.L_x_10) ;  /* 0x000001e000007945 */ /* 0x000fe20003800200 */
[----:B------:R-:W3:Y:S01]  /*0050*/  S2R R3, SR_TID.X ;  /* 0x0000000000037919 */ /* 0x000ee20000002100 */
[----:B------:R-:W-:Y:S01]  /*0060*/  UMOV UR4, 0x400 ;  /* 0x0000040000047882 */ /* 0x000fe20000000000 */
[----:B------:R-:W4:Y:S01]  /*0070*/  LDCU.64 UR6, c[0x0][0x358] ;  /* 0x00006b00ff0677ac */ /* 0x000f220008000a00 */
[----:B------:R-:W0:Y:S01]  /*0080*/  LDCU.64 UR10, c[0x0][0x380] ;  /* 0x00007000ff0a77ac */ /* 0x000e220008000a00 */
[----:B-1----:R-:W-:Y:S01]  /*0090*/  ULEA UR4, UR5, UR4, 0x18 ;  /* 0x0000000405047291 */ /* 0x002fe2000f8ec0ff */
[----:B0-----:R-:W-:-:S05]  /*00a0*/  IMAD.SHL.U32 R4, R0, 0x400, RZ ;  /* 0x0000040000047824 */ /* 0x001fca00078e00ff */
[----:B---3--:R-:W-:Y:S02]  /*00b0*/  LEA R2, R3, UR4, 0x2 ;  /* 0x0000000403027c11 */ /* 0x008fe4000f8e10ff */
[----:B------:R-:W-:-:S03]  /*00c0*/  LOP3.LUT R4, R4, R3, RZ, 0xfc, !PT ;  /* 0x0000000304047212 */ /* 0x000fc600078efcff */
        /* <DEDUP_REMOVED lines=9> */
.L_x_13:
        /* <DEDUP_REMOVED lines=11> */
.L_x_12:
[----:B------:R0:W-:Y:S02]  /*0210*/  STS [R2], R7 ;  /* 0x0000000702007388 */ /* 0x0001e40000000800 */
.L_x_11:
[----:B------:R-:W-:Y:S05]  /*0220*/  BSYNC.RECONVERGENT B0 ;  /* 0x0000000000007941 */ /* 0x000fea0003800200 */
.L_x_10:
        /* <DEDUP_REMOVED lines=11> */
[----:B0-----:R-:W-:-:S05]  /*02e0*/  @!P0 IMAD.IADD R7, R4, 0x1, R7 ;  /* 0x0000000104078824 */ /* 0x001fca00078e0207 */
[----:B------:R-:W-:Y:S01]  /*02f0*/  @!P0 STS [R2], R7 ;  /* 0x0000000702008388 */ /* 0x000fe20000000800 */
[----:B------:R-:W-:Y:S01]  /*0300*/  BAR.SYNC.DEFER_BLOCKING 0x0 ;  /* 0x0000000000007b1d */ /* 0x000fe20000010000 */
[----:B------:R-:W-:-:S05]  /*0310*/  ISETP.GT.U32.AND P0, PT, R3, 0x1f, PT ;  /* 0x0000001f0300780c */ /* 0x000fca0003f04070 */
[----:B------:R-:W-:Y:S04]  /*0320*/  @!P1 LDS R4, [R2+0x100] ;  /* 0x0001000002049984 */ /* 0x000fe80000000800 */
[----:B------:R-:W0:Y:S02]  /*0330*/  @!P1 LDS R9, [R2] ;  /* 0x0000000002099984 */ /* 0x000e240000000800 */
[----:B0-----:R-:W-:-:S05]  /*0340*/  @!P1 IMAD.IADD R9, R4, 0x1, R9 ;  /* 0x0000000104099824 */ /* 0x001fca00078e0209 */
        /* <DEDUP_REMOVED lines=34> */
.L_x_14:
        /* <DEDUP_REMOVED lines=9> */
.L_x_22:


//--------------------- .text._Z7reduce6ILj1024EEvPiS0_x --------------------------
	.section	.text._Z7reduce6ILj1024EEvPiS0_x,"ax",@progbits
	.align	128
        .global         _Z7reduce6ILj1024EEvPiS0_x
        .type           _Z7reduce6ILj1024EEvPiS0_x,@function
        .size           _Z7reduce6ILj1024EEvPiS0_x,(.L_x_23 - _Z7reduce6ILj1024EEvPiS0_x)
        .other          _Z7reduce6ILj1024EEvPiS0_x,@"STO_CUDA_ENTRY STV_DEFAULT"
_Z7reduce6ILj1024EEvPiS0_x:
.text._Z7reduce6ILj1024EEvPiS0_x:
        /* <DEDUP_REMOVED lines=22> */
.L_x_18:
        /* <DEDUP_REMOVED lines=11> */
.L_x_17:
[----:B------:R0:W-:Y:S02]  /*0210*/  STS [R2], R7 ;  /* 0x0000000702007388 */ /* 0x0001e40000000800 */
.L_x_16:
[----:B------:R-:W-:Y:S05]  /*0220*/  BSYNC.RECONVERGENT B0 ;  /* 0x0000000000007941 */ /* 0x000fea0003800200 */
.L_x_15:
        /* <DEDUP_REMOVED lines=58> */
.L_x_19:
        /* <DEDUP_REMOVED lines=11> */
.L_x_23:


//--------------------- .nv.shared._Z7reduce6ILj128EEvPiS0_x --------------------------
	.section	.nv.shared._Z7reduce6ILj128EEvPiS0_x,"aw",@nobits
	.sectionflags	@""
	.align	16
	.zero		1024


//--------------------- .nv.shared.reserved.0     --------------------------
	.section	.nv.shared.reserved.0,"aw",@nobits
	.weak		__nv_reservedSMEM_offset_0_alias
	.size		__nv_reservedSMEM_offset_0_alias, 0, 64
	.other		__nv_reservedSMEM_offset_0_alias,@"STO_CUDA_RESERVED_SHARED STV_DEFAULT"
__nv_reservedSMEM_offset_0_alias:
	.zero		0
	.zero		64


//--------------------- .nv.shared._Z7reduce6ILj256EEvPiS0_x --------------------------
	.section	.nv.shared._Z7reduce6ILj256EEvPiS0_x,"aw",@nobits
	.sectionflags	@""
	.align	16
	.zero		1024


//--------------------- .nv.shared._Z7reduce6ILj512EEvPiS0_x --------------------------
	.section	.nv.shared._Z7reduce6ILj512EEvPiS0_x,"aw",@nobits
	.sectionflags	@""
	.align	16
	.zero		1024


//--------------------- .nv.shared._Z7reduce6ILj1024EEvPiS0_x --------------------------
	.section	.nv.shared._Z7reduce6ILj1024EEvPiS0_x,"aw",@nobits
	.sectionflags	@""
	.align	16
	.zero		1024


//--------------------- .nv.constant0._Z7reduce6ILj128EEvPiS0_x --------------------------
	.section	.nv.constant0._Z7reduce6ILj128EEvPiS0_x,"a",@progbits
	.sectionflags	@""
	.align	4
.nv.constant0._Z7reduce6ILj128EEvPiS0_x:
	.zero		920


//--------------------- .nv.constant0._Z7reduce6ILj256EEvPiS0_x --------------------------
	.section	.nv.constant0._Z7reduce6ILj256EEvPiS0_x,"a",@progbits
	.sectionflags	@""
	.align	4
.nv.constant0._Z7reduce6ILj256EEvPiS0_x:
	.zero		920


//--------------------- .nv.constant0._Z7reduce6ILj512EEvPiS0_x --------------------------
	.section	.nv.constant0._Z7reduce6ILj512EEvPiS0_x,"a",@progbits
	.sectionflags	@""
	.align	4
.nv.constant0._Z7reduce6ILj512EEvPiS0_x:
	.zero		920


//--------------------- .nv.constant0._Z7reduce6ILj1024EEvPiS0_x --------------------------
	.section	.nv.constant0._Z7reduce6ILj1024EEvPiS0_x,"a",@progbits
	.sectionflags	@""
	.align	4
.nv.constant0._Z7reduce6ILj1024EEvPiS0_x:
	.zero		920


//--------------------- SYMBOLS --------------------------

	.type		.nv.reservedSmem.offset0,@object
	.size		.nv.reservedSmem.offset0,0x4
	.type		.nv.reservedSmem.cap,@object
	.size		.nv.reservedSmem.cap,0x4
